	.headerflags	@"EF_CUDA_TEXMODE_UNIFIED EF_CUDA_64BIT_ADDRESS EF_CUDA_ACCELERATORS EF_CUDA_SM90 EF_CUDA_VIRTUAL_SM(EF_CUDA_SM90)"
	.elftype	@"ET_EXEC"


//--------------------- .nv.info                  --------------------------
	.section	.nv.info,"",@"SHT_CUDA_INFO"
	.align	4


	//----- nvinfo : EIATTR_REGCOUNT
	.align		4
        /*0000*/ 	.byte	0x04, 0x2f
        /*0002*/ 	.short	(.L_1 - .L_0)
	.align		4
.L_0:
        /*0004*/ 	.word	index@(triton_per_fused_convolution_mean_4)
        /*0008*/ 	.word	0x00000012


	//----- nvinfo : EIATTR_MIN_STACK_SIZE
	.align		4
.L_1:
        /*000c*/ 	.byte	0x04, 0x12
        /*000e*/ 	.short	(.L_3 - .L_2)
	.align		4
.L_2:
        /*0010*/ 	.word	index@(triton_per_fused_convolution_mean_4)
        /*0014*/ 	.word	0x00000000


	//----- nvinfo : EIATTR_FRAME_SIZE
	.align		4
.L_3:
        /*0018*/ 	.byte	0x04, 0x11
        /*001a*/ 	.short	(.L_5 - .L_4)
	.align		4
.L_4:
        /*001c*/ 	.word	index@(triton_per_fused_convolution_mean_4)
        /*0020*/ 	.word	0x00000000


	//----- nvinfo : EIATTR_MIN_STACK_SIZE
	.align		4
.L_5:
        /*0024*/ 	.byte	0x04, 0x12
        /*0026*/ 	.short	(.L_7 - .L_6)
	.align		4
.L_6:
        /*0028*/ 	.word	index@(triton_per_fused_convolution_mean_4)
        /*002c*/ 	.word	0x00000000
.L_7:


//--------------------- .nv.info.triton_per_fused_convolution_mean_4 --------------------------
	.section	.nv.info.triton_per_fused_convolution_mean_4,"",@"SHT_CUDA_INFO"
	.sectionflags	@""
	.align	4


	//----- nvinfo : EIATTR_CUDA_API_VERSION
	.align		4
        /*0000*/ 	.byte	0x04, 0x37
        /*0002*/ 	.short	(.L_9 - .L_8)
.L_8:
        /*0004*/ 	.word	0x0000007c


	//----- nvinfo : EIATTR_KPARAM_INFO
	.align		4
.L_9:
        /*0008*/ 	.byte	0x04, 0x17
        /*000a*/ 	.short	(.L_11 - .L_10)
.L_10:
        /*000c*/ 	.word	0x00000000
        /*0010*/ 	.short	0x0004
        /*0012*/ 	.short	0x001c
        /*0014*/ 	.byte	0x00, 0xf0, 0x11, 0x00


	//----- nvinfo : EIATTR_KPARAM_INFO
	.align		4
.L_11:
        /*0018*/ 	.byte	0x04, 0x17
        /*001a*/ 	.short	(.L_13 - .L_12)
.L_12:
        /*001c*/ 	.word	0x00000000
        /*0020*/ 	.short	0x0003
        /*0022*/ 	.short	0x0018
        /*0024*/ 	.byte	0x00, 0xf0, 0x11, 0x00


	//----- nvinfo : EIATTR_KPARAM_INFO
	.align		4
.L_13:
        /*0028*/ 	.byte	0x04, 0x17
        /*002a*/ 	.short	(.L_15 - .L_14)
.L_14:
        /*002c*/ 	.word	0x00000000
        /*0030*/ 	.short	0x0002
        /*0032*/ 	.short	0x0010
        /*0034*/ 	.byte	0x00, 0xf4, 0x21, 0x00


	//----- nvinfo : EIATTR_KPARAM_INFO
	.align		4
.L_15:
        /*0038*/ 	.byte	0x04, 0x17
        /*003a*/ 	.short	(.L_17 - .L_16)
.L_16:
        /*003c*/ 	.word	0x00000000
        /*0040*/ 	.short	0x0001
        /*0042*/ 	.short	0x0008
        /*0044*/ 	.byte	0x00, 0xf4, 0x21, 0x00


	//----- nvinfo : EIATTR_KPARAM_INFO
	.align		4
.L_17:
        /*0048*/ 	.byte	0x04, 0x17
        /*004a*/ 	.short	(.L_19 - .L_18)
.L_18:
        /*004c*/ 	.word	0x00000000
        /*0050*/ 	.short	0x0000
        /*0052*/ 	.short	0x0000
        /*0054*/ 	.byte	0x00, 0xf4, 0x21, 0x00


	//----- nvinfo : EIATTR_SPARSE_MMA_MASK
	.align		4
.L_19:
        /*0058*/ 	.byte	0x03, 0x50
        /*005a*/ 	.short	0x0000


	//----- nvinfo : EIATTR_MAXREG_COUNT
	.align		4
        /*005c*/ 	.byte	0x03, 0x1b
        /*005e*/ 	.short	0x00ff


	//----- nvinfo : EIATTR_COOP_GROUP_MASK_REGIDS
	.align		4
        /*0060*/ 	.byte	0x04, 0x29
        /*0062*/ 	.short	(.L_21 - .L_20)


	//   ....[0]....
.L_20:
        /*0064*/ 	.word	0xffffffff


	//   ....[1]....
        /*0068*/ 	.word	0xffffffff


	//   ....[2]....
        /*006c*/ 	.word	0xffffffff


	//----- nvinfo : EIATTR_COOP_GROUP_INSTR_OFFSETS
	.align		4
.L_21:
        /*0070*/ 	.byte	0x04, 0x28
        /*0072*/ 	.short	(.L_23 - .L_22)


	//   ....[0]....
.L_22:
        /*0074*/ 	.word	0x00000240


	//   ....[1]....
        /*0078*/ 	.word	0x00000270


	//   ....[2]....
        /*007c*/ 	.word	0x000002b0


	//----- nvinfo : EIATTR_EXIT_INSTR_OFFSETS
	.align		4
.L_23:
        /*0080*/ 	.byte	0x04, 0x1c
        /*0082*/ 	.short	(.L_25 - .L_24)


	//   ....[0]....
.L_24:
        /*0084*/ 	.word	0x00000350


	//   ....[1]....
        /*0088*/ 	.word	0x00000380


	//----- nvinfo : EIATTR_REQNTID
	.align		4
.L_25:
        /*008c*/ 	.byte	0x04, 0x10
        /*008e*/ 	.short	(.L_27 - .L_26)
.L_26:
        /*0090*/ 	.word	0x00000040
        /*0094*/ 	.word	0x00000001
        /*0098*/ 	.word	0x00000001


	//----- nvinfo : EIATTR_CBANK_PARAM_SIZE
	.align		4
.L_27:
        /*009c*/ 	.byte	0x03, 0x19
        /*009e*/ 	.short	0x0020


	//----- nvinfo : EIATTR_PARAM_CBANK
	.align		4
        /*00a0*/ 	.byte	0x04, 0x0a
        /*00a2*/ 	.short	(.L_29 - .L_28)
	.align		4
.L_28:
        /*00a4*/ 	.word	index@(.nv.constant0.triton_per_fused_convolution_mean_4)
        /*00a8*/ 	.short	0x0210
        /*00aa*/ 	.short	0x0020


	//----- nvinfo : EIATTR_SW_WAR
	.align		4
.L_29:
        /*00ac*/ 	.byte	0x04, 0x36
        /*00ae*/ 	.short	(.L_31 - .L_30)
.L_30:
        /*00b0*/ 	.word	0x00000008
.L_31:


//--------------------- .nv.callgraph             --------------------------
	.section	.nv.callgraph,"",@"SHT_CUDA_CALLGRAPH"
	.align	4
	.sectionentsize	8
	.align		4
        /*0000*/ 	.word	0x00000000
	.align		4
        /*0004*/ 	.word	0xffffffff
	.align		4
        /*0008*/ 	.word	0x00000000
	.align		4
        /*000c*/ 	.word	0xfffffffe
	.align		4
        /*0010*/ 	.word	0x00000000
	.align		4
        /*0014*/ 	.word	0xfffffffd
	.align		4
        /*0018*/ 	.word	0x00000000
	.align		4
        /*001c*/ 	.word	0xfffffffc


//--------------------- .text.triton_per_fused_convolution_mean_4 --------------------------
	.section	.text.triton_per_fused_convolution_mean_4,"ax",@progbits
	.sectionflags	@"SHF_BARRIERS=1"
	.align	128
        .global         triton_per_fused_convolution_mean_4
        .type           triton_per_fused_convolution_mean_4,@function
        .size           triton_per_fused_convolution_mean_4,(.L_x_1 - triton_per_fused_convolution_mean_4)
        .other          triton_per_fused_convolution_mean_4,@"STO_CUDA_ENTRY STV_DEFAULT"
triton_per_fused_convolution_mean_4:
.text.triton_per_fused_convolution_mean_4:
[----:B------:R-:W0:Y:S02]  /*0000*/  LDC R1, c[0x0][0x28] ;  /* 0x00000a00ff017b82 */ /* 0x000e240000000800 */
[----:B------:R-:W1:Y:S01]  /*0010*/  S2R R7, SR_TID.X ;  /* 0x0000000000077919 */ /* 0x000e620000002100 */
[----:B------:R-:W2:Y:S01]  /*0020*/  LDC.64 R4, c[0x0][0x210] ;  /* 0x00008400ff047b82 */ /* 0x000ea20000000a00 */
[----:B------:R-:W-:Y:S01]  /*0030*/  CS2R R14, SRZ ;  /* 0x00000000000e7805 */ /* 0x000fe2000001ff00 */
[----:B------:R-:W-:Y:S01]  /*0040*/  ULDC.64 UR6, c[0x0][0x208] ;  /* 0x0000820000067ab9 */ /* 0x000fe20000000a00 */
[----:B------:R-:W3:Y:S05]  /*0050*/  S2R R6, SR_CTAID.X ;  /* 0x0000000000067919 */ /* 0x000eea0000002500 */
[----:B------:R-:W4:Y:S01]  /*0060*/  LDC.64 R2, c[0x0][0x220] ;  /* 0x00008800ff027b82 */ /* 0x000f220000000a00 */
[----:B-1----:R-:W-:Y:S01]  /*0070*/  SHF.R.U32.HI R9, RZ, 0x3, R7 ;  /* 0x00000003ff097819 */ /* 0x002fe20000011607 */
[----:B------:R-:W-:-:S02]  /*0080*/  IMAD.SHL.U32 R8, R7, 0x2, RZ ;  /* 0x0000000207087824 */ /* 0x000fc400078e00ff */
[----:B---3--:R-:W-:Y:S01]  /*0090*/  IMAD.SHL.U32 R0, R6, 0x8, RZ ;  /* 0x0000000806007824 */ /* 0x008fe200078e00ff */
[----:B------:R-:W-:Y:S02]  /*00a0*/  SGXT.U32 R9, R9, 0x3 ;  /* 0x000000030909781a */ /* 0x000fe40000000000 */
[----:B------:R-:W-:Y:S02]  /*00b0*/  SHF.R.S32.HI R13, RZ, 0x1c, R6 ;  /* 0x0000001cff0d7819 */ /* 0x000fe40000011406 */
[----:B------:R-:W-:Y:S02]  /*00c0*/  LOP3.LUT R6, R0, R9, RZ, 0xfc, !PT ;  /* 0x0000000900067212 */ /* 0x000fe400078efcff */
[----:B------:R-:W-:Y:S02]  /*00d0*/  SGXT R13, R13, 0x1 ;  /* 0x000000010d0d781a */ /* 0x000fe40000000200 */
[----:B------:R-:W-:Y:S02]  /*00e0*/  LOP3.LUT R11, R8, 0xe, RZ, 0xc0, !PT ;  /* 0x0000000e080b7812 */ /* 0x000fe400078ec0ff */
[----:B------:R-:W-:-:S02]  /*00f0*/  ISETP.GE.AND P1, PT, R6, 0x40, PT ;  /* 0x000000400600780c */ /* 0x000fc40003f26270 */
[----:B------:R-:W-:Y:S01]  /*0100*/  LEA.HI R13, R13, R6, RZ, 0x2 ;  /* 0x000000060d0d7211 */ /* 0x000fe200078f10ff */
[----:B------:R-:W-:-:S03]  /*0110*/  IMAD R11, R6, 0x10, R11 ;  /* 0x00000010060b7824 */ /* 0x000fc600078e020b */
[----:B------:R-:W-:Y:S01]  /*0120*/  LOP3.LUT R13, R13, 0xfffffffc, RZ, 0xc0, !PT ;  /* 0xfffffffc0d0d7812 */ /* 0x000fe200078ec0ff */
[----:B--2---:R-:W-:-:S04]  /*0130*/  IMAD.WIDE R4, R11, 0x4, R4 ;  /* 0x000000040b047825 */ /* 0x004fc800078e0204 */
[----:B------:R-:W-:Y:S02]  /*0140*/  IMAD.IADD R11, R6, 0x1, -R13 ;  /* 0x00000001060b7824 */ /* 0x000fe400078e0a0d */
[----:B------:R-:W-:Y:S01]  /*0150*/  IMAD.MOV.U32 R6, RZ, RZ, RZ ;  /* 0x000000ffff067224 */ /* 0x000fe200078e00ff */
[----:B------:R-:W2:Y:S01]  /*0160*/  @!P1 LDG.E.64 R14, desc[UR6][R4.64] ;  /* 0x00000006040e9981 */ /* 0x000ea2000c1e1b00 */
[----:B----4-:R-:W-:-:S05]  /*0170*/  IMAD.WIDE R10, R11, 0x4, R2 ;  /* 0x000000040b0a7825 */ /* 0x010fca00078e0202 */
[----:B------:R-:W3:Y:S01]  /*0180*/  @!P1 LDG.E.EL R6, desc[UR6][R10.64] ;  /* 0x000000060a069981 */ /* 0x000ee2000c2e1900 */
[----:B------:R-:W1:Y:S01]  /*0190*/  S2UR UR5, SR_CgaCtaId ;  /* 0x00000000000579c3 */ /* 0x000e620000008800 */
[----:B------:R-:W-:Y:S01]  /*01a0*/  UMOV UR4, 0x400 ;  /* 0x0000040000047882 */ /* 0x000fe20000000000 */
[----:B------:R-:W-:Y:S01]  /*01b0*/  LOP3.LUT P0, RZ, R7, 0x38, RZ, 0xc0, !PT ;  /* 0x0000003807ff7812 */ /* 0x000fe2000780c0ff */
[----:B-1----:R-:W-:-:S06]  /*01c0*/  UPRMT UR4, UR5, 0x654, UR4 ;  /* 0x0000065405047896 */ /* 0x002fcc0008000004 */
[----:B------:R-:W-:Y:S02]  /*01d0*/  LEA R12, R9, UR4, 0x2 ;  /* 0x00000004090c7c11 */ /* 0x000fe4000f8e10ff */
[----:B--2---:R-:W-:Y:S02]  /*01e0*/  SEL R3, R14, RZ, !P1 ;  /* 0x000000ff0e037207 */ /* 0x004fe40004800000 */
[----:B------:R-:W-:-:S03]  /*01f0*/  SEL R15, R15, RZ, !P1 ;  /* 0x000000ff0f0f7207 */ /* 0x000fc60004800000 */
[--C-:B---3--:R-:W-:Y:S02]  /*0200*/  FADD R2, R3, R6.reuse ;  /* 0x0000000603027221 */ /* 0x108fe40000000000 */
[----:B------:R-:W-:-:S04]  /*0210*/  FADD R3, R15, R6 ;  /* 0x000000060f037221 */ /* 0x000fc80000000000 */
[----:B------:R-:W-:-:S05]  /*0220*/  FADD R6, R2, R3 ;  /* 0x0000000302067221 */ /* 0x000fca0000000000 */
[----:B------:R-:W-:-:S05]  /*0230*/  FSEL R8, R6, RZ, !P1 ;  /* 0x000000ff06087208 */ /* 0x000fca0004800000 */
[----:B------:R-:W1:Y:S02]  /*0240*/  SHFL.BFLY PT, R13, R8, 0x4, 0x1f ;  /* 0x0c801f00080d7f89 */ /* 0x000e6400000e0000 */
[----:B-1----:R-:W-:Y:S02]  /*0250*/  FADD R13, R8, R13 ;  /* 0x0000000d080d7221 */ /* 0x002fe40000000000 */
[----:B------:R-:W1:Y:S03]  /*0260*/  LDC.64 R8, c[0x0][0x218] ;  /* 0x00008600ff087b82 */ /* 0x000e660000000a00 */
[----:B------:R-:W2:Y:S02]  /*0270*/  SHFL.BFLY PT, R6, R13, 0x2, 0x1f ;  /* 0x0c401f000d067f89 */ /* 0x000ea400000e0000 */
[----:B--2---:R-:W-:Y:S01]  /*0280*/  FADD R10, R13, R6 ;  /* 0x000000060d0a7221 */ /* 0x004fe20000000000 */
[----:B------:R-:W-:-:S02]  /*0290*/  LOP3.LUT R6, R7, 0x7, RZ, 0xc0, !PT ;  /* 0x0000000707067812 */ /* 0x000fc400078ec0ff */
[----:B------:R-:W-:Y:S02]  /*02a0*/  LOP3.LUT R7, R0, 0x7, R7, 0xf8, !PT ;  /* 0x0000000700077812 */ /* 0x000fe400078ef807 */
[----:B------:R-:W2:Y:S01]  /*02b0*/  SHFL.BFLY PT, R11, R10, 0x1, 0x1f ;  /* 0x0c201f000a0b7f89 */ /* 0x000ea200000e0000 */
[----:B------:R-:W-:Y:S02]  /*02c0*/  LEA R14, R6, UR4, 0x2 ;  /* 0x00000004060e7c11 */ /* 0x000fe4000f8e10ff */
[C---:B------:R-:W-:Y:S01]  /*02d0*/  ISETP.LT.AND P0, PT, R7.reuse, 0x40, !P0 ;  /* 0x000000400700780c */ /* 0x040fe20004701270 */
[----:B-1----:R-:W-:-:S04]  /*02e0*/  IMAD.WIDE R6, R7, 0x4, R8 ;  /* 0x0000000407067825 */ /* 0x002fc800078e0208 */
[----:B--2---:R-:W-:-:S05]  /*02f0*/  FADD R11, R10, R11 ;  /* 0x0000000b0a0b7221 */ /* 0x004fca0000000000 */
[----:B------:R1:W-:Y:S01]  /*0300*/  STS [R12], R11 ;  /* 0x0000000b0c007388 */ /* 0x0003e20000000800 */
[----:B------:R-:W-:Y:S06]  /*0310*/  BAR.SYNC.DEFER_BLOCKING 0x0 ;  /* 0x0000000000007b1d */ /* 0x000fec0000010000 */
[----:B------:R-:W2:Y:S04]  /*0320*/  LDS R14, [R14] ;  /* 0x000000000e0e7984 */ /* 0x000ea80000000800 */
[----:B------:R1:W-:Y:S01]  /*0330*/  @!P1 STG.E.64 desc[UR6][R4.64], R2 ;  /* 0x0000000204009986 */ /* 0x0003e2000c101b06 */
[----:B------:R-:W-:Y:S06]  /*0340*/  BAR.SYNC.DEFER_BLOCKING 0x0 ;  /* 0x0000000000007b1d */ /* 0x000fec0000010000 */
[----:B-1----:R-:W-:Y:S05]  /*0350*/  @!P0 EXIT ;  /* 0x000000000000894d */ /* 0x002fea0003800000 */
[----:B--2---:R-:W-:-:S05]  /*0360*/  FMUL R3, R14, 0.0625 ;  /* 0x3d8000000e037820 */ /* 0x004fca0000400000 */
[----:B------:R-:W-:Y:S01]  /*0370*/  STG.E desc[UR6][R6.64], R3 ;  /* 0x0000000306007986 */ /* 0x000fe2000c101906 */
[----:B------:R-:W-:Y:S05]  /*0380*/  EXIT ;  /* 0x000000000000794d */ /* 0x000fea0003800000 */
.L_x_0:
[----:B------:R-:W-:-:S00]  /*0390*/  BRA `(.L_x_0) ;  /* 0xfffffffc00fc7947 */ /* 0x000fc0000383ffff */
[----:B------:R-:W-:-:S00]  /*03a0*/  NOP ;  /* 0x0000000000007918 */ /* 0x000fc00000000000 */
        /* <DEDUP_REMOVED lines=13> */
.L_x_1:


//--------------------- .nv.shared.triton_per_fused_convolution_mean_4 --------------------------
	.section	.nv.shared.triton_per_fused_convolution_mean_4,"aw",@nobits
	.sectionflags	@""
	.align	16
	.zero		1024


//--------------------- .nv.constant0.triton_per_fused_convolution_mean_4 --------------------------
	.section	.nv.constant0.triton_per_fused_convolution_mean_4,"a",@progbits
	.sectionflags	@""
	.align	4
.nv.constant0.triton_per_fused_convolution_mean_4:
	.zero		560
